//
// Generated by NVIDIA NVVM Compiler
//
// Compiler Build ID: CL-36424714
// Cuda compilation tools, release 13.0, V13.0.88
// Based on NVVM 20.0.0
//

.version 9.0
.target sm_100
.address_size 64

	// .globl	_Z3subPfS_if

.visible .entry _Z3subPfS_if(
	.param .u64 .ptr .align 1 _Z3subPfS_if_param_0,
	.param .u64 .ptr .align 1 _Z3subPfS_if_param_1,
	.param .u32 _Z3subPfS_if_param_2,
	.param .f32 _Z3subPfS_if_param_3
)
{
	.reg .pred 	%p<2>;
	.reg .b32 	%r<6>;
	.reg .b32 	%f<5>;
	.reg .b64 	%rd<8>;

	ld.param.u64 	%rd1, [_Z3subPfS_if_param_0];
	ld.param.u64 	%rd2, [_Z3subPfS_if_param_1];
	ld.param.u32 	%r2, [_Z3subPfS_if_param_2];
	ld.param.f32 	%f1, [_Z3subPfS_if_param_3];
	mov.u32 	%r3, %ctaid.x;
	mov.u32 	%r4, %ntid.x;
	mov.u32 	%r5, %tid.x;
	mad.lo.s32 	%r1, %r3, %r4, %r5;
	setp.ge.s32 	%p1, %r1, %r2;
	@%p1 bra 	$L__BB0_2;
	cvta.to.global.u64 	%rd3, %rd1;
	cvta.to.global.u64 	%rd4, %rd2;
	mul.wide.s32 	%rd5, %r1, 4;
	add.s64 	%rd6, %rd3, %rd5;
	ld.global.f32 	%f2, [%rd6];
	sub.f32 	%f3, %f2, %f1;
	mul.f32 	%f4, %f3, %f3;
	add.s64 	%rd7, %rd4, %rd5;
	st.global.f32 	[%rd7], %f4;
$L__BB0_2:
	ret;

}


// ===== COMPILED SASS (sm_100) =====

	.target	sm_100

	.elftype	@"ET_EXEC"


//--------------------- .note.nv.tkinfo           --------------------------
	.section	.note.nv.tkinfo,"",@"SHT_NOTE"
	.sectionflags	@"SHF_NOTE_NV_TKINFO"
	.tkinfo
        /*0018*/ 	.word	0x00000002
        /*0030*/ 	.string	""
        /*0030*/ 	.string	"ptxas"
        /*0030*/ 	.string	"Cuda compilation tools, release 13.0, V13.0.88"
        /*0030*/ 	.string	"Build cuda_13.0.r13.0/compiler.36424714_0"
        /*0030*/ 	.string	"-arch sm_100 -m 64 "



//--------------------- .note.nv.cuinfo           --------------------------
	.section	.note.nv.cuinfo,"",@"SHT_NOTE"
	.sectionflags	@"SHF_NOTE_NV_CUINFO"
        /*0018*/ 	.short	0x0002
        /*001a*/ 	.short	0x0064
        /*001c*/ 	.short	0x0082
	.zero		2


//--------------------- .nv.info                  --------------------------
	.section	.nv.info,"",@"SHT_CUDA_INFO"
	.align	4


	//----- nvinfo : EIATTR_REGCOUNT
	.align		4
        /*0000*/ 	.byte	0x04, 0x2f
        /*0002*/ 	.short	(.L_1 - .L_0)
	.align		4
.L_0:
        /*0004*/ 	.word	index@(_Z3subPfS_if)
        /*0008*/ 	.word	0x0000000a


	//----- nvinfo : EIATTR_FRAME_SIZE
	.align		4
.L_1:
        /*000c*/ 	.byte	0x04, 0x11
        /*000e*/ 	.short	(.L_3 - .L_2)
	.align		4
.L_2:
        /*0010*/ 	.word	index@(_Z3subPfS_if)
        /*0014*/ 	.word	0x00000000


	//----- nvinfo : EIATTR_MIN_STACK_SIZE
	.align		4
.L_3:
        /*0018*/ 	.byte	0x04, 0x12
        /*001a*/ 	.short	(.L_5 - .L_4)
	.align		4
.L_4:
        /*001c*/ 	.word	index@(_Z3subPfS_if)
        /*0020*/ 	.word	0x00000000
.L_5:


//--------------------- .nv.compat                --------------------------
	.section	.nv.compat,"",@"SHT_CUDA_COMPAT_INFO"
	.align	4
        /*0000*/ 	.byte	0x02, 0x09, 0x00, 0x00, 0x02, 0x02, 0x01, 0x00, 0x02, 0x05, 0x05, 0x00, 0x03, 0x07, 0x01, 0x01
        /*0010*/ 	.byte	0x02, 0x03, 0x00, 0x00, 0x02, 0x06, 0x01, 0x00, 0x04, 0x0b, 0x08, 0x00, 0x09, 0x00, 0x00, 0x00
        /*0020*/ 	.byte	0x00, 0x00, 0x00, 0x00


//--------------------- .nv.info._Z3subPfS_if     --------------------------
	.section	.nv.info._Z3subPfS_if,"",@"SHT_CUDA_INFO"
	.sectionflags	@""
	.align	4


	//----- nvinfo : EIATTR_CUDA_API_VERSION
	.align		4
        /*0000*/ 	.byte	0x04, 0x37
        /*0002*/ 	.short	(.L_7 - .L_6)
.L_6:
        /*0004*/ 	.word	0x00000082


	//----- nvinfo : EIATTR_KPARAM_INFO
	.align		4
.L_7:
        /*0008*/ 	.byte	0x04, 0x17
        /*000a*/ 	.short	(.L_9 - .L_8)
.L_8:
        /*000c*/ 	.word	0x00000000
        /*0010*/ 	.short	0x0003
        /*0012*/ 	.short	0x0014
        /*0014*/ 	.byte	0x00, 0xf0, 0x11, 0x00


	//----- nvinfo : EIATTR_KPARAM_INFO
	.align		4
.L_9:
        /*0018*/ 	.byte	0x04, 0x17
        /*001a*/ 	.short	(.L_11 - .L_10)
.L_10:
        /*001c*/ 	.word	0x00000000
        /*0020*/ 	.short	0x0002
        /*0022*/ 	.short	0x0010
        /*0024*/ 	.byte	0x00, 0xf0, 0x11, 0x00


	//----- nvinfo : EIATTR_KPARAM_INFO
	.align		4
.L_11:
        /*0028*/ 	.byte	0x04, 0x17
        /*002a*/ 	.short	(.L_13 - .L_12)
.L_12:
        /*002c*/ 	.word	0x00000000
        /*0030*/ 	.short	0x0001
        /*0032*/ 	.short	0x0008
        /*0034*/ 	.byte	0x00, 0xf5, 0x21, 0x00


	//----- nvinfo : EIATTR_KPARAM_INFO
	.align		4
.L_13:
        /*0038*/ 	.byte	0x04, 0x17
        /*003a*/ 	.short	(.L_15 - .L_14)
.L_14:
        /*003c*/ 	.word	0x00000000
        /*0040*/ 	.short	0x0000
        /*0042*/ 	.short	0x0000
        /*0044*/ 	.byte	0x00, 0xf5, 0x21, 0x00


	//----- nvinfo : EIATTR_SPARSE_MMA_MASK
	.align		4
.L_15:
        /*0048*/ 	.byte	0x03, 0x50
        /*004a*/ 	.short	0x0000


	//----- nvinfo : EIATTR_MAXREG_COUNT
	.align		4
        /*004c*/ 	.byte	0x03, 0x1b
        /*004e*/ 	.short	0x00ff


	//----- nvinfo : EIATTR_MERCURY_ISA_VERSION
	.align		4
        /*0050*/ 	.byte	0x03, 0x5f
        /*0052*/ 	.short	0x0101


	//----- nvinfo : EIATTR_VRC_CTA_INIT_COUNT
	.align		4
        /*0054*/ 	.byte	0x02, 0x4a
	.zero		1
	.zero		1


	//----- nvinfo : EIATTR_EXIT_INSTR_OFFSETS
	.align		4
        /*0058*/ 	.byte	0x04, 0x1c
        /*005a*/ 	.short	(.L_17 - .L_16)


	//   ....[0]....
.L_16:
        /*005c*/ 	.word	0x00000070


	//   ....[1]....
        /*0060*/ 	.word	0x00000120


	//----- nvinfo : EIATTR_CBANK_PARAM_SIZE
	.align		4
.L_17:
        /*0064*/ 	.byte	0x03, 0x19
        /*0066*/ 	.short	0x0018


	//----- nvinfo : EIATTR_PARAM_CBANK
	.align		4
        /*0068*/ 	.byte	0x04, 0x0a
        /*006a*/ 	.short	(.L_19 - .L_18)
	.align		4
.L_18:
        /*006c*/ 	.word	index@(.nv.constant0._Z3subPfS_if)
        /*0070*/ 	.short	0x0380
        /*0072*/ 	.short	0x0018


	//----- nvinfo : EIATTR_SW_WAR
	.align		4
.L_19:
        /*0074*/ 	.byte	0x04, 0x36
        /*0076*/ 	.short	(.L_21 - .L_20)
.L_20:
        /*0078*/ 	.word	0x00000008
.L_21:


//--------------------- .nv.callgraph             --------------------------
	.section	.nv.callgraph,"",@"SHT_CUDA_CALLGRAPH"
	.align	4
	.sectionentsize	8
	.align		4
        /*0000*/ 	.word	0x00000000
	.align		4
        /*0004*/ 	.word	0xffffffff
	.align		4
        /*0008*/ 	.word	0x00000000
	.align		4
        /*000c*/ 	.word	0xfffffffe
	.align		4
        /*0010*/ 	.word	0x00000000
	.align		4
        /*0014*/ 	.word	0xfffffffd
	.align		4
        /*0018*/ 	.word	0x00000000
	.align		4
        /*001c*/ 	.word	0xfffffffc


//--------------------- .text._Z3subPfS_if        --------------------------
	.section	.text._Z3subPfS_if,"ax",@progbits
	.align	128
        .global         _Z3subPfS_if
        .type           _Z3subPfS_if,@function
        .size           _Z3subPfS_if,(.L_x_1 - _Z3subPfS_if)
        .other          _Z3subPfS_if,@"STO_CUDA_ENTRY STV_DEFAULT"
_Z3subPfS_if:
.text._Z3subPfS_if:
[----:B------:R-:W-:Y:S01]  /*0000*/  LDC R1, c[0x0][0x37c] ;  /* 0x0000df00ff017b82 */ /* 0x000fe20000000800 */
[----:B------:R-:W0:Y:S07]  /*0010*/  S2R R0, SR_TID.X ;  /* 0x0000000000007919 */ /* 0x000e2e0000002100 */
[----:B------:R-:W0:Y:S01]  /*0020*/  S2UR UR4, SR_CTAID.X ;  /* 0x00000000000479c3 */ /* 0x000e220000002500 */
[----:B------:R-:W1:Y:S07]  /*0030*/  LDCU UR5, c[0x0][0x390] ;  /* 0x00007200ff0577ac */ /* 0x000e6e0008000800 */
[----:B------:R-:W0:Y:S02]  /*0040*/  LDC R7, c[0x0][0x360] ;  /* 0x0000d800ff077b82 */ /* 0x000e240000000800 */
[----:B0-----:R-:W-:-:S05]  /*0050*/  IMAD R7, R7, UR4, R0 ;  /* 0x0000000407077c24 */ /* 0x001fca000f8e0200 */
[----:B-1----:R-:W-:-:S13]  /*0060*/  ISETP.GE.AND P0, PT, R7, UR5, PT ;  /* 0x0000000507007c0c */ /* 0x002fda000bf06270 */
[----:B------:R-:W-:Y:S05]  /*0070*/  @P0 EXIT ;  /* 0x000000000000094d */ /* 0x000fea0003800000 */
[----:B------:R-:W0:Y:S01]  /*0080*/  LDC.64 R2, c[0x0][0x380] ;  /* 0x0000e000ff027b82 */ /* 0x000e220000000a00 */
[----:B------:R-:W1:Y:S01]  /*0090*/  LDCU.64 UR4, c[0x0][0x358] ;  /* 0x00006b00ff0477ac */ /* 0x000e620008000a00 */
[----:B------:R-:W2:Y:S06]  /*00a0*/  LDCU UR6, c[0x0][0x394] ;  /* 0x00007280ff0677ac */ /* 0x000eac0008000800 */
[----:B------:R-:W3:Y:S01]  /*00b0*/  LDC.64 R4, c[0x0][0x388] ;  /* 0x0000e200ff047b82 */ /* 0x000ee20000000a00 */
[----:B0-----:R-:W-:-:S06]  /*00c0*/  IMAD.WIDE R2, R7, 0x4, R2 ;  /* 0x0000000407027825 */ /* 0x001fcc00078e0202 */
[----:B-1----:R-:W2:Y:S01]  /*00d0*/  LDG.E R2, desc[UR4][R2.64] ;  /* 0x0000000402027981 */ /* 0x002ea2000c1e1900 */
[----:B---3--:R-:W-:-:S04]  /*00e0*/  IMAD.WIDE R4, R7, 0x4, R4 ;  /* 0x0000000407047825 */ /* 0x008fc800078e0204 */
[----:B--2---:R-:W-:-:S04]  /*00f0*/  FADD R0, R2, -UR6 ;  /* 0x8000000602007e21 */ /* 0x004fc80008000000 */
[----:B------:R-:W-:-:S05]  /*0100*/  FMUL R7, R0, R0 ;  /* 0x0000000000077220 */ /* 0x000fca0000400000 */
[----:B------:R-:W-:Y:S01]  /*0110*/  STG.E desc[UR4][R4.64], R7 ;  /* 0x0000000704007986 */ /* 0x000fe2000c101904 */
[----:B------:R-:W-:Y:S05]  /*0120*/  EXIT ;  /* 0x000000000000794d */ /* 0x000fea0003800000 */
.L_x_0:
[----:B------:R-:W-:-:S00]  /*0130*/  BRA `(.L_x_0) ;  /* 0xfffffffc00fc7947 */ /* 0x000fc0000383ffff */
[----:B------:R-:W-:-:S00]  /*0140*/  NOP ;  /* 0x0000000000007918 */ /* 0x000fc00000000000 */
        /* <DEDUP_REMOVED lines=11> */
.L_x_1:


//--------------------- .nv.shared.reserved.0     --------------------------
	.section	.nv.shared.reserved.0,"aw",@nobits
	.weak		__nv_reservedSMEM_offset_0_alias
	.size		__nv_reservedSMEM_offset_0_alias, 0, 64
	.other		__nv_reservedSMEM_offset_0_alias,@"STO_CUDA_RESERVED_SHARED STV_DEFAULT"
__nv_reservedSMEM_offset_0_alias:
	.zero		0
	.zero		64


//--------------------- .nv.constant0._Z3subPfS_if --------------------------
	.section	.nv.constant0._Z3subPfS_if,"a",@progbits
	.sectionflags	@""
	.align	4
.nv.constant0._Z3subPfS_if:
	.zero		920


//--------------------- SYMBOLS --------------------------

	.type		.nv.reservedSmem.offset0,@object
	.size		.nv.reservedSmem.offset0,0x4
